//
// Generated by NVIDIA NVVM Compiler
//
// Compiler Build ID: CL-36424714
// Cuda compilation tools, release 13.0, V13.0.88
// Based on NVVM 20.0.0
//

.version 9.0
.target sm_100
.address_size 64

	// .globl	_Z12relu_forwardPfS_i

.visible .entry _Z12relu_forwardPfS_i(
	.param .u64 .ptr .align 1 _Z12relu_forwardPfS_i_param_0,
	.param .u64 .ptr .align 1 _Z12relu_forwardPfS_i_param_1,
	.param .u32 _Z12relu_forwardPfS_i_param_2
)
{
	.reg .pred 	%p<2>;
	.reg .b32 	%r<6>;
	.reg .b32 	%f<3>;
	.reg .b64 	%rd<8>;
	.reg .b64 	%fd<3>;

	ld.param.u64 	%rd1, [_Z12relu_forwardPfS_i_param_0];
	ld.param.u64 	%rd2, [_Z12relu_forwardPfS_i_param_1];
	ld.param.u32 	%r2, [_Z12relu_forwardPfS_i_param_2];
	mov.u32 	%r3, %tid.x;
	mov.u32 	%r4, %ctaid.x;
	mov.u32 	%r5, %ntid.x;
	mad.lo.s32 	%r1, %r4, %r5, %r3;
	setp.ge.s32 	%p1, %r1, %r2;
	@%p1 bra 	$L__BB0_2;
	cvta.to.global.u64 	%rd3, %rd1;
	cvta.to.global.u64 	%rd4, %rd2;
	mul.wide.s32 	%rd5, %r1, 4;
	add.s64 	%rd6, %rd3, %rd5;
	ld.global.f32 	%f1, [%rd6];
	cvt.f64.f32 	%fd1, %f1;
	max.f64 	%fd2, %fd1, 0d0000000000000000;
	cvt.rn.f32.f64 	%f2, %fd2;
	add.s64 	%rd7, %rd4, %rd5;
	st.global.f32 	[%rd7], %f2;
$L__BB0_2:
	ret;

}
	// .globl	_Z13relu_backwardPfS_S_i
.visible .entry _Z13relu_backwardPfS_S_i(
	.param .u64 .ptr .align 1 _Z13relu_backwardPfS_S_i_param_0,
	.param .u64 .ptr .align 1 _Z13relu_backwardPfS_S_i_param_1,
	.param .u64 .ptr .align 1 _Z13relu_backwardPfS_S_i_param_2,
	.param .u32 _Z13relu_backwardPfS_S_i_param_3
)
{
	.reg .pred 	%p<3>;
	.reg .b32 	%r<7>;
	.reg .b32 	%f<3>;
	.reg .b64 	%rd<14>;

	ld.param.u64 	%rd2, [_Z13relu_backwardPfS_S_i_param_0];
	ld.param.u64 	%rd3, [_Z13relu_backwardPfS_S_i_param_1];
	ld.param.u64 	%rd4, [_Z13relu_backwardPfS_S_i_param_2];
	ld.param.u32 	%r2, [_Z13relu_backwardPfS_S_i_param_3];
	cvta.to.global.u64 	%rd1, %rd4;
	mov.u32 	%r3, %tid.x;
	mov.u32 	%r4, %ctaid.x;
	mov.u32 	%r5, %ntid.x;
	mad.lo.s32 	%r1, %r4, %r5, %r3;
	setp.ge.s32 	%p1, %r1, %r2;
	@%p1 bra 	$L__BB1_4;
	cvta.to.global.u64 	%rd5, %rd3;
	mul.wide.s32 	%rd6, %r1, 4;
	add.s64 	%rd7, %rd5, %rd6;
	ld.global.f32 	%f1, [%rd7];
	setp.leu.f32 	%p2, %f1, 0f00000000;
	@%p2 bra 	$L__BB1_3;
	cvta.to.global.u64 	%rd10, %rd2;
	add.s64 	%rd12, %rd10, %rd6;
	ld.global.f32 	%f2, [%rd12];
	add.s64 	%rd13, %rd1, %rd6;
	st.global.f32 	[%rd13], %f2;
	bra.uni 	$L__BB1_4;
$L__BB1_3:
	add.s64 	%rd9, %rd1, %rd6;
	mov.b32 	%r6, 0;
	st.global.u32 	[%rd9], %r6;
$L__BB1_4:
	ret;

}


// ===== COMPILED SASS (sm_100) =====

	.target	sm_100

	.elftype	@"ET_EXEC"


//--------------------- .note.nv.tkinfo           --------------------------
	.section	.note.nv.tkinfo,"",@"SHT_NOTE"
	.sectionflags	@"SHF_NOTE_NV_TKINFO"
	.tkinfo
        /*0018*/ 	.word	0x00000002
        /*0030*/ 	.string	""
        /*0030*/ 	.string	"ptxas"
        /*0030*/ 	.string	"Cuda compilation tools, release 13.0, V13.0.88"
        /*0030*/ 	.string	"Build cuda_13.0.r13.0/compiler.36424714_0"
        /*0030*/ 	.string	"-arch sm_100 -m 64 "



//--------------------- .note.nv.cuinfo           --------------------------
	.section	.note.nv.cuinfo,"",@"SHT_NOTE"
	.sectionflags	@"SHF_NOTE_NV_CUINFO"
        /*0018*/ 	.short	0x0002
        /*001a*/ 	.short	0x0064
        /*001c*/ 	.short	0x0082
	.zero		2


//--------------------- .nv.info                  --------------------------
	.section	.nv.info,"",@"SHT_CUDA_INFO"
	.align	4


	//----- nvinfo : EIATTR_REGCOUNT
	.align		4
        /*0000*/ 	.byte	0x04, 0x2f
        /*0002*/ 	.short	(.L_1 - .L_0)
	.align		4
.L_0:
        /*0004*/ 	.word	index@(_Z12relu_forwardPfS_i)
        /*0008*/ 	.word	0x00000012


	//----- nvinfo : EIATTR_FRAME_SIZE
	.align		4
.L_1:
        /*000c*/ 	.byte	0x04, 0x11
        /*000e*/ 	.short	(.L_3 - .L_2)
	.align		4
.L_2:
        /*0010*/ 	.word	index@(_Z12relu_forwardPfS_i)
        /*0014*/ 	.word	0x00000000


	//----- nvinfo : EIATTR_REGCOUNT
	.align		4
.L_3:
        /*0018*/ 	.byte	0x04, 0x2f
        /*001a*/ 	.short	(.L_5 - .L_4)
	.align		4
.L_4:
        /*001c*/ 	.word	index@(_Z13relu_backwardPfS_S_i)
        /*0020*/ 	.word	0x0000000a


	//----- nvinfo : EIATTR_FRAME_SIZE
	.align		4
.L_5:
        /*0024*/ 	.byte	0x04, 0x11
        /*0026*/ 	.short	(.L_7 - .L_6)
	.align		4
.L_6:
        /*0028*/ 	.word	index@(_Z13relu_backwardPfS_S_i)
        /*002c*/ 	.word	0x00000000


	//----- nvinfo : EIATTR_MIN_STACK_SIZE
	.align		4
.L_7:
        /*0030*/ 	.byte	0x04, 0x12
        /*0032*/ 	.short	(.L_9 - .L_8)
	.align		4
.L_8:
        /*0034*/ 	.word	index@(_Z13relu_backwardPfS_S_i)
        /*0038*/ 	.word	0x00000000


	//----- nvinfo : EIATTR_MIN_STACK_SIZE
	.align		4
.L_9:
        /*003c*/ 	.byte	0x04, 0x12
        /*003e*/ 	.short	(.L_11 - .L_10)
	.align		4
.L_10:
        /*0040*/ 	.word	index@(_Z12relu_forwardPfS_i)
        /*0044*/ 	.word	0x00000000
.L_11:


//--------------------- .nv.compat                --------------------------
	.section	.nv.compat,"",@"SHT_CUDA_COMPAT_INFO"
	.align	4
        /*0000*/ 	.byte	0x02, 0x09, 0x00, 0x00, 0x02, 0x02, 0x01, 0x00, 0x02, 0x05, 0x05, 0x00, 0x03, 0x07, 0x01, 0x01
        /*0010*/ 	.byte	0x02, 0x03, 0x00, 0x00, 0x02, 0x06, 0x01, 0x00, 0x04, 0x0b, 0x08, 0x00, 0x01, 0x00, 0x00, 0x00
        /*0020*/ 	.byte	0x00, 0x00, 0x00, 0x00


//--------------------- .nv.info._Z13relu_backwardPfS_S_i --------------------------
	.section	.nv.info._Z13relu_backwardPfS_S_i,"",@"SHT_CUDA_INFO"
	.sectionflags	@""
	.align	4


	//----- nvinfo : EIATTR_CUDA_API_VERSION
	.align		4
        /*0000*/ 	.byte	0x04, 0x37
        /*0002*/ 	.short	(.L_13 - .L_12)
.L_12:
        /*0004*/ 	.word	0x00000082


	//----- nvinfo : EIATTR_KPARAM_INFO
	.align		4
.L_13:
        /*0008*/ 	.byte	0x04, 0x17
        /*000a*/ 	.short	(.L_15 - .L_14)
.L_14:
        /*000c*/ 	.word	0x00000000
        /*0010*/ 	.short	0x0003
        /*0012*/ 	.short	0x0018
        /*0014*/ 	.byte	0x00, 0xf0, 0x11, 0x00


	//----- nvinfo : EIATTR_KPARAM_INFO
	.align		4
.L_15:
        /*0018*/ 	.byte	0x04, 0x17
        /*001a*/ 	.short	(.L_17 - .L_16)
.L_16:
        /*001c*/ 	.word	0x00000000
        /*0020*/ 	.short	0x0002
        /*0022*/ 	.short	0x0010
        /*0024*/ 	.byte	0x00, 0xf5, 0x21, 0x00


	//----- nvinfo : EIATTR_KPARAM_INFO
	.align		4
.L_17:
        /*0028*/ 	.byte	0x04, 0x17
        /*002a*/ 	.short	(.L_19 - .L_18)
.L_18:
        /*002c*/ 	.word	0x00000000
        /*0030*/ 	.short	0x0001
        /*0032*/ 	.short	0x0008
        /*0034*/ 	.byte	0x00, 0xf5, 0x21, 0x00


	//----- nvinfo : EIATTR_KPARAM_INFO
	.align		4
.L_19:
        /*0038*/ 	.byte	0x04, 0x17
        /*003a*/ 	.short	(.L_21 - .L_20)
.L_20:
        /*003c*/ 	.word	0x00000000
        /*0040*/ 	.short	0x0000
        /*0042*/ 	.short	0x0000
        /*0044*/ 	.byte	0x00, 0xf5, 0x21, 0x00


	//----- nvinfo : EIATTR_SPARSE_MMA_MASK
	.align		4
.L_21:
        /*0048*/ 	.byte	0x03, 0x50
        /*004a*/ 	.short	0x0000


	//----- nvinfo : EIATTR_MAXREG_COUNT
	.align		4
        /*004c*/ 	.byte	0x03, 0x1b
        /*004e*/ 	.short	0x00ff


	//----- nvinfo : EIATTR_MERCURY_ISA_VERSION
	.align		4
        /*0050*/ 	.byte	0x03, 0x5f
        /*0052*/ 	.short	0x0101


	//----- nvinfo : EIATTR_VRC_CTA_INIT_COUNT
	.align		4
        /*0054*/ 	.byte	0x02, 0x4a
	.zero		1
	.zero		1


	//----- nvinfo : EIATTR_EXIT_INSTR_OFFSETS
	.align		4
        /*0058*/ 	.byte	0x04, 0x1c
        /*005a*/ 	.short	(.L_23 - .L_22)


	//   ....[0]....
.L_22:
        /*005c*/ 	.word	0x00000070


	//   ....[1]....
        /*0060*/ 	.word	0x00000140


	//   ....[2]....
        /*0064*/ 	.word	0x00000180


	//----- nvinfo : EIATTR_CRS_STACK_SIZE
	.align		4
.L_23:
        /*0068*/ 	.byte	0x04, 0x1e
        /*006a*/ 	.short	(.L_25 - .L_24)
.L_24:
        /*006c*/ 	.word	0x00000000


	//----- nvinfo : EIATTR_CBANK_PARAM_SIZE
	.align		4
.L_25:
        /*0070*/ 	.byte	0x03, 0x19
        /*0072*/ 	.short	0x001c


	//----- nvinfo : EIATTR_PARAM_CBANK
	.align		4
        /*0074*/ 	.byte	0x04, 0x0a
        /*0076*/ 	.short	(.L_27 - .L_26)
	.align		4
.L_26:
        /*0078*/ 	.word	index@(.nv.constant0._Z13relu_backwardPfS_S_i)
        /*007c*/ 	.short	0x0380
        /*007e*/ 	.short	0x001c


	//----- nvinfo : EIATTR_SW_WAR
	.align		4
.L_27:
        /*0080*/ 	.byte	0x04, 0x36
        /*0082*/ 	.short	(.L_29 - .L_28)
.L_28:
        /*0084*/ 	.word	0x00000008
.L_29:


//--------------------- .nv.info._Z12relu_forwardPfS_i --------------------------
	.section	.nv.info._Z12relu_forwardPfS_i,"",@"SHT_CUDA_INFO"
	.sectionflags	@""
	.align	4


	//----- nvinfo : EIATTR_CUDA_API_VERSION
	.align		4
        /*0000*/ 	.byte	0x04, 0x37
        /*0002*/ 	.short	(.L_31 - .L_30)
.L_30:
        /*0004*/ 	.word	0x00000082


	//----- nvinfo : EIATTR_KPARAM_INFO
	.align		4
.L_31:
        /*0008*/ 	.byte	0x04, 0x17
        /*000a*/ 	.short	(.L_33 - .L_32)
.L_32:
        /*000c*/ 	.word	0x00000000
        /*0010*/ 	.short	0x0002
        /*0012*/ 	.short	0x0010
        /*0014*/ 	.byte	0x00, 0xf0, 0x11, 0x00


	//----- nvinfo : EIATTR_KPARAM_INFO
	.align		4
.L_33:
        /*0018*/ 	.byte	0x04, 0x17
        /*001a*/ 	.short	(.L_35 - .L_34)
.L_34:
        /*001c*/ 	.word	0x00000000
        /*0020*/ 	.short	0x0001
        /*0022*/ 	.short	0x0008
        /*0024*/ 	.byte	0x00, 0xf5, 0x21, 0x00


	//----- nvinfo : EIATTR_KPARAM_INFO
	.align		4
.L_35:
        /*0028*/ 	.byte	0x04, 0x17
        /*002a*/ 	.short	(.L_37 - .L_36)
.L_36:
        /*002c*/ 	.word	0x00000000
        /*0030*/ 	.short	0x0000
        /*0032*/ 	.short	0x0000
        /*0034*/ 	.byte	0x00, 0xf5, 0x21, 0x00


	//----- nvinfo : EIATTR_SPARSE_MMA_MASK
	.align		4
.L_37:
        /*0038*/ 	.byte	0x03, 0x50
        /*003a*/ 	.short	0x0000


	//----- nvinfo : EIATTR_MAXREG_COUNT
	.align		4
        /*003c*/ 	.byte	0x03, 0x1b
        /*003e*/ 	.short	0x00ff


	//----- nvinfo : EIATTR_MERCURY_ISA_VERSION
	.align		4
        /*0040*/ 	.byte	0x03, 0x5f
        /*0042*/ 	.short	0x0101


	//----- nvinfo : EIATTR_VRC_CTA_INIT_COUNT
	.align		4
        /*0044*/ 	.byte	0x02, 0x4a
	.zero		1
	.zero		1


	//----- nvinfo : EIATTR_EXIT_INSTR_OFFSETS
	.align		4
        /*0048*/ 	.byte	0x04, 0x1c
        /*004a*/ 	.short	(.L_39 - .L_38)


	//   ....[0]....
.L_38:
        /*004c*/ 	.word	0x00000070


	//   ....[1]....
        /*0050*/ 	.word	0x000001a0


	//----- nvinfo : EIATTR_CBANK_PARAM_SIZE
	.align		4
.L_39:
        /*0054*/ 	.byte	0x03, 0x19
        /*0056*/ 	.short	0x0014


	//----- nvinfo : EIATTR_PARAM_CBANK
	.align		4
        /*0058*/ 	.byte	0x04, 0x0a
        /*005a*/ 	.short	(.L_41 - .L_40)
	.align		4
.L_40:
        /*005c*/ 	.word	index@(.nv.constant0._Z12relu_forwardPfS_i)
        /*0060*/ 	.short	0x0380
        /*0062*/ 	.short	0x0014


	//----- nvinfo : EIATTR_SW_WAR
	.align		4
.L_41:
        /*0064*/ 	.byte	0x04, 0x36
        /*0066*/ 	.short	(.L_43 - .L_42)
.L_42:
        /*0068*/ 	.word	0x00000008
.L_43:


//--------------------- .nv.callgraph             --------------------------
	.section	.nv.callgraph,"",@"SHT_CUDA_CALLGRAPH"
	.align	4
	.sectionentsize	8
	.align		4
        /*0000*/ 	.word	0x00000000
	.align		4
        /*0004*/ 	.word	0xffffffff
	.align		4
        /*0008*/ 	.word	0x00000000
	.align		4
        /*000c*/ 	.word	0xfffffffe
	.align		4
        /*0010*/ 	.word	0x00000000
	.align		4
        /*0014*/ 	.word	0xfffffffd
	.align		4
        /*0018*/ 	.word	0x00000000
	.align		4
        /*001c*/ 	.word	0xfffffffc


//--------------------- .text._Z13relu_backwardPfS_S_i --------------------------
	.section	.text._Z13relu_backwardPfS_S_i,"ax",@progbits
	.align	128
        .global         _Z13relu_backwardPfS_S_i
        .type           _Z13relu_backwardPfS_S_i,@function
        .size           _Z13relu_backwardPfS_S_i,(.L_x_3 - _Z13relu_backwardPfS_S_i)
        .other          _Z13relu_backwardPfS_S_i,@"STO_CUDA_ENTRY STV_DEFAULT"
_Z13relu_backwardPfS_S_i:
.text._Z13relu_backwardPfS_S_i:
[----:B------:R-:W-:Y:S01]  /*0000*/  LDC R1, c[0x0][0x37c] ;  /* 0x0000df00ff017b82 */ /* 0x000fe20000000800 */
[----:B------:R-:W0:Y:S07]  /*0010*/  S2R R7, SR_TID.X ;  /* 0x0000000000077919 */ /* 0x000e2e0000002100 */
[----:B------:R-:W0:Y:S01]  /*0020*/  S2UR UR4, SR_CTAID.X ;  /* 0x00000000000479c3 */ /* 0x000e220000002500 */
[----:B------:R-:W1:Y:S07]  /*0030*/  LDCU UR5, c[0x0][0x398] ;  /* 0x00007300ff0577ac */ /* 0x000e6e0008000800 */
[----:B------:R-:W0:Y:S02]  /*0040*/  LDC R0, c[0x0][0x360] ;  /* 0x0000d800ff007b82 */ /* 0x000e240000000800 */
[----:B0-----:R-:W-:-:S05]  /*0050*/  IMAD R7, R0, UR4, R7 ;  /* 0x0000000400077c24 */ /* 0x001fca000f8e0207 */
[----:B-1----:R-:W-:-:S13]  /*0060*/  ISETP.GE.AND P0, PT, R7, UR5, PT ;  /* 0x0000000507007c0c */ /* 0x002fda000bf06270 */
[----:B------:R-:W-:Y:S05]  /*0070*/  @P0 EXIT ;  /* 0x000000000000094d */ /* 0x000fea0003800000 */
[----:B------:R-:W0:Y:S01]  /*0080*/  LDC.64 R2, c[0x0][0x388] ;  /* 0x0000e200ff027b82 */ /* 0x000e220000000a00 */
[----:B------:R-:W1:Y:S01]  /*0090*/  LDCU.64 UR4, c[0x0][0x358] ;  /* 0x00006b00ff0477ac */ /* 0x000e620008000a00 */
[----:B0-----:R-:W-:-:S06]  /*00a0*/  IMAD.WIDE R2, R7, 0x4, R2 ;  /* 0x0000000407027825 */ /* 0x001fcc00078e0202 */
[----:B-1----:R-:W2:Y:S02]  /*00b0*/  LDG.E R2, desc[UR4][R2.64] ;  /* 0x0000000402027981 */ /* 0x002ea4000c1e1900 */
[----:B--2---:R-:W-:-:S13]  /*00c0*/  FSETP.GT.AND P0, PT, R2, RZ, PT ;  /* 0x000000ff0200720b */ /* 0x004fda0003f04000 */
[----:B------:R-:W-:Y:S05]  /*00d0*/  @!P0 BRA `(.L_x_0) ;  /* 0x00000000001c8947 */ /* 0x000fea0003800000 */
[----:B------:R-:W0:Y:S08]  /*00e0*/  LDC.64 R2, c[0x0][0x380] ;  /* 0x0000e000ff027b82 */ /* 0x000e300000000a00 */
[----:B------:R-:W1:Y:S01]  /*00f0*/  LDC.64 R4, c[0x0][0x390] ;  /* 0x0000e400ff047b82 */ /* 0x000e620000000a00 */
[----:B0-----:R-:W-:-:S06]  /*0100*/  IMAD.WIDE R2, R7, 0x4, R2 ;  /* 0x0000000407027825 */ /* 0x001fcc00078e0202 */
[----:B------:R-:W2:Y:S01]  /*0110*/  LDG.E R3, desc[UR4][R2.64] ;  /* 0x0000000402037981 */ /* 0x000ea2000c1e1900 */
[----:B-1----:R-:W-:-:S05]  /*0120*/  IMAD.WIDE R4, R7, 0x4, R4 ;  /* 0x0000000407047825 */ /* 0x002fca00078e0204 */
[----:B--2---:R-:W-:Y:S01]  /*0130*/  STG.E desc[UR4][R4.64], R3 ;  /* 0x0000000304007986 */ /* 0x004fe2000c101904 */
[----:B------:R-:W-:Y:S05]  /*0140*/  EXIT ;  /* 0x000000000000794d */ /* 0x000fea0003800000 */
.L_x_0:
[----:B------:R-:W0:Y:S02]  /*0150*/  LDC.64 R2, c[0x0][0x390] ;  /* 0x0000e400ff027b82 */ /* 0x000e240000000a00 */
[----:B0-----:R-:W-:-:S05]  /*0160*/  IMAD.WIDE R2, R7, 0x4, R2 ;  /* 0x0000000407027825 */ /* 0x001fca00078e0202 */
[----:B------:R-:W-:Y:S01]  /*0170*/  STG.E desc[UR4][R2.64], RZ ;  /* 0x000000ff02007986 */ /* 0x000fe2000c101904 */
[----:B------:R-:W-:Y:S05]  /*0180*/  EXIT ;  /* 0x000000000000794d */ /* 0x000fea0003800000 */
.L_x_1:
[----:B------:R-:W-:-:S00]  /*0190*/  BRA `(.L_x_1) ;  /* 0xfffffffc00fc7947 */ /* 0x000fc0000383ffff */
[----:B------:R-:W-:-:S00]  /*01a0*/  NOP ;  /* 0x0000000000007918 */ /* 0x000fc00000000000 */
        /* <DEDUP_REMOVED lines=13> */
.L_x_3:


//--------------------- .text._Z12relu_forwardPfS_i --------------------------
	.section	.text._Z12relu_forwardPfS_i,"ax",@progbits
	.align	128
        .global         _Z12relu_forwardPfS_i
        .type           _Z12relu_forwardPfS_i,@function
        .size           _Z12relu_forwardPfS_i,(.L_x_4 - _Z12relu_forwardPfS_i)
        .other          _Z12relu_forwardPfS_i,@"STO_CUDA_ENTRY STV_DEFAULT"
_Z12relu_forwardPfS_i:
.text._Z12relu_forwardPfS_i:
        /* <DEDUP_REMOVED lines=9> */
[----:B------:R-:W1:Y:S07]  /*0090*/  LDCU.64 UR4, c[0x0][0x358] ;  /* 0x00006b00ff0477ac */ /* 0x000e6e0008000a00 */
[----:B------:R-:W2:Y:S01]  /*00a0*/  LDC.64 R6, c[0x0][0x388] ;  /* 0x0000e200ff067b82 */ /* 0x000ea20000000a00 */
[----:B0-----:R-:W-:-:S06]  /*00b0*/  IMAD.WIDE R2, R9, 0x4, R2 ;  /* 0x0000000409027825 */ /* 0x001fcc00078e0202 */
[----:B-1----:R-:W3:Y:S01]  /*00c0*/  LDG.E R2, desc[UR4][R2.64] ;  /* 0x0000000402027981 */ /* 0x002ee2000c1e1900 */
[----:B------:R-:W-:Y:S01]  /*00d0*/  IMAD.MOV.U32 R0, RZ, RZ, RZ ;  /* 0x000000ffff007224 */ /* 0x000fe200078e00ff */
[----:B---3--:R2:W0:Y:S02]  /*00e0*/  F2F.F64.F32 R4, R2 ;  /* 0x0000000200047310 */ /* 0x0084240000201800 */
[----:B--2---:R-:W-:Y:S01]  /*00f0*/  IMAD.WIDE R2, R9, 0x4, R6 ;  /* 0x0000000409027825 */ /* 0x004fe200078e0206 */
[----:B0-----:R-:W-:Y:S01]  /*0100*/  DSETP.MAX.AND P0, P1, RZ, R4, PT ;  /* 0x00000004ff00722a */ /* 0x001fe2000390f000 */
[----:B------:R-:W-:Y:S02]  /*0110*/  MOV R13, R5 ;  /* 0x00000005000d7202 */ /* 0x000fe40000000f00 */
[----:B------:R-:W-:Y:S02]  /*0120*/  IMAD.MOV.U32 R11, RZ, RZ, R4 ;  /* 0x000000ffff0b7224 */ /* 0x000fe400078e0004 */
[----:B------:R-:W-:Y:S01]  /*0130*/  HFMA2 R4, -RZ, RZ, 0, 0 ;  /* 0x00000000ff047431 */ /* 0x000fe200000001ff */
[----:B------:R-:W-:-:S04]  /*0140*/  FSEL R15, R0, R13, P0 ;  /* 0x0000000d000f7208 */ /* 0x000fc80000000000 */
[----:B------:R-:W-:-:S04]  /*0150*/  SEL R4, R4, R11, P0 ;  /* 0x0000000b04047207 */ /* 0x000fc80000000000 */
[----:B------:R-:W-:-:S05]  /*0160*/  @P1 LOP3.LUT R15, R13, 0x80000, RZ, 0xfc, !PT ;  /* 0x000800000d0f1812 */ /* 0x000fca00078efcff */
[----:B------:R-:W-:-:S06]  /*0170*/  IMAD.MOV.U32 R5, RZ, RZ, R15 ;  /* 0x000000ffff057224 */ /* 0x000fcc00078e000f */
[----:B------:R-:W0:Y:S02]  /*0180*/  F2F.F32.F64 R5, R4 ;  /* 0x0000000400057310 */ /* 0x000e240000301000 */
[----:B0-----:R-:W-:Y:S01]  /*0190*/  STG.E desc[UR4][R2.64], R5 ;  /* 0x0000000502007986 */ /* 0x001fe2000c101904 */
[----:B------:R-:W-:Y:S05]  /*01a0*/  EXIT ;  /* 0x000000000000794d */ /* 0x000fea0003800000 */
.L_x_2:
        /* <DEDUP_REMOVED lines=13> */
.L_x_4:


//--------------------- .nv.shared.reserved.0     --------------------------
	.section	.nv.shared.reserved.0,"aw",@nobits
	.weak		__nv_reservedSMEM_offset_0_alias
	.size		__nv_reservedSMEM_offset_0_alias, 0, 64
	.other		__nv_reservedSMEM_offset_0_alias,@"STO_CUDA_RESERVED_SHARED STV_DEFAULT"
__nv_reservedSMEM_offset_0_alias:
	.zero		0
	.zero		64


//--------------------- .nv.constant0._Z13relu_backwardPfS_S_i --------------------------
	.section	.nv.constant0._Z13relu_backwardPfS_S_i,"a",@progbits
	.sectionflags	@""
	.align	4
.nv.constant0._Z13relu_backwardPfS_S_i:
	.zero		924


//--------------------- .nv.constant0._Z12relu_forwardPfS_i --------------------------
	.section	.nv.constant0._Z12relu_forwardPfS_i,"a",@progbits
	.sectionflags	@""
	.align	4
.nv.constant0._Z12relu_forwardPfS_i:
	.zero		916


//--------------------- SYMBOLS --------------------------

	.type		.nv.reservedSmem.offset0,@object
	.size		.nv.reservedSmem.offset0,0x4
